//
// Generated by NVIDIA NVVM Compiler
//
// Compiler Build ID: CL-36424714
// Cuda compilation tools, release 13.0, V13.0.88
// Based on NVVM 20.0.0
//

.version 9.0
.target sm_100
.address_size 64

	// .globl	_Z24SimpleSumReductionKernelPiS_
.extern .func  (.param .b32 func_retval0) vprintf
(
	.param .b64 vprintf_param_0,
	.param .b64 vprintf_param_1
)
;
.global .align 1 .b8 $str[13] = {79, 117, 116, 112, 117, 116, 58, 32, 37, 100, 32, 10};

.visible .entry _Z24SimpleSumReductionKernelPiS_(
	.param .u64 .ptr .align 1 _Z24SimpleSumReductionKernelPiS__param_0,
	.param .u64 .ptr .align 1 _Z24SimpleSumReductionKernelPiS__param_1
)
{
	.local .align 8 .b8 	__local_depot0[8];
	.reg .b64 	%SP;
	.reg .b64 	%SPL;
	.reg .pred 	%p<4>;
	.reg .b32 	%r<16>;
	.reg .b64 	%rd<13>;

	mov.u64 	%SPL, __local_depot0;
	cvta.local.u64 	%SP, %SPL;
	ld.param.u64 	%rd4, [_Z24SimpleSumReductionKernelPiS__param_0];
	ld.param.u64 	%rd3, [_Z24SimpleSumReductionKernelPiS__param_1];
	cvta.to.global.u64 	%rd1, %rd4;
	mov.u32 	%r1, %tid.x;
	shl.b32 	%r6, %r1, 1;
	mov.u32 	%r2, %ntid.x;
	mul.wide.u32 	%rd5, %r6, 4;
	add.s64 	%rd2, %rd1, %rd5;
	mov.b32 	%r15, 1;
$L__BB0_1:
	add.s32 	%r7, %r15, -1;
	and.b32  	%r8, %r7, %r1;
	setp.ne.s32 	%p1, %r8, 0;
	@%p1 bra 	$L__BB0_3;
	mul.wide.s32 	%rd6, %r15, 4;
	add.s64 	%rd7, %rd2, %rd6;
	ld.global.u32 	%r9, [%rd7];
	ld.global.u32 	%r10, [%rd2];
	add.s32 	%r11, %r10, %r9;
	st.global.u32 	[%rd2], %r11;
$L__BB0_3:
	bar.sync 	0;
	shl.b32 	%r15, %r15, 1;
	setp.le.u32 	%p2, %r15, %r2;
	@%p2 bra 	$L__BB0_1;
	setp.ne.s32 	%p3, %r1, 0;
	@%p3 bra 	$L__BB0_6;
	ld.global.u32 	%r12, [%rd1];
	cvta.to.global.u64 	%rd8, %rd3;
	st.global.u32 	[%rd8], %r12;
	add.u64 	%rd9, %SP, 0;
	add.u64 	%rd10, %SPL, 0;
	st.local.u32 	[%rd10], %r12;
	mov.u64 	%rd11, $str;
	cvta.global.u64 	%rd12, %rd11;
	{ // callseq 0, 0
	.param .b64 param0;
	st.param.b64 	[param0], %rd12;
	.param .b64 param1;
	st.param.b64 	[param1], %rd9;
	.param .b32 retval0;
	call.uni (retval0), 
	vprintf, 
	(
	param0, 
	param1
	);
	ld.param.b32 	%r13, [retval0];
	} // callseq 0
$L__BB0_6:
	ret;

}


// ===== COMPILED SASS (sm_100) =====

	.target	sm_100

	.elftype	@"ET_EXEC"


//--------------------- .note.nv.tkinfo           --------------------------
	.section	.note.nv.tkinfo,"",@"SHT_NOTE"
	.sectionflags	@"SHF_NOTE_NV_TKINFO"
	.tkinfo
        /*0018*/ 	.word	0x00000002
        /*0030*/ 	.string	""
        /*0030*/ 	.string	"ptxas"
        /*0030*/ 	.string	"Cuda compilation tools, release 13.0, V13.0.88"
        /*0030*/ 	.string	"Build cuda_13.0.r13.0/compiler.36424714_0"
        /*0030*/ 	.string	"-arch sm_100 -m 64 "



//--------------------- .note.nv.cuinfo           --------------------------
	.section	.note.nv.cuinfo,"",@"SHT_NOTE"
	.sectionflags	@"SHF_NOTE_NV_CUINFO"
        /*0018*/ 	.short	0x0002
        /*001a*/ 	.short	0x0064
        /*001c*/ 	.short	0x0082
	.zero		2


//--------------------- .nv.info                  --------------------------
	.section	.nv.info,"",@"SHT_CUDA_INFO"
	.align	4


	//----- nvinfo : EIATTR_REGCOUNT
	.align		4
        /*0000*/ 	.byte	0x04, 0x2f
        /*0002*/ 	.short	(.L_2 - .L_1)
	.align		4
.L_1:
        /*0004*/ 	.word	index@(_Z24SimpleSumReductionKernelPiS_)
        /*0008*/ 	.word	0x00000018


	//----- nvinfo : EIATTR_FRAME_SIZE
	.align		4
.L_2:
        /*000c*/ 	.byte	0x04, 0x11
        /*000e*/ 	.short	(.L_4 - .L_3)
	.align		4
.L_3:
        /*0010*/ 	.word	index@(_Z24SimpleSumReductionKernelPiS_)
        /*0014*/ 	.word	0x00000008


	//----- nvinfo : EIATTR_MIN_STACK_SIZE
	.align		4
.L_4:
        /*0018*/ 	.byte	0x04, 0x12
        /*001a*/ 	.short	(.L_6 - .L_5)
	.align		4
.L_5:
        /*001c*/ 	.word	index@(_Z24SimpleSumReductionKernelPiS_)
        /*0020*/ 	.word	0x00000008
.L_6:


//--------------------- .nv.compat                --------------------------
	.section	.nv.compat,"",@"SHT_CUDA_COMPAT_INFO"
	.align	4
        /*0000*/ 	.byte	0x02, 0x09, 0x00, 0x00, 0x02, 0x02, 0x01, 0x00, 0x02, 0x05, 0x05, 0x00, 0x03, 0x07, 0x01, 0x01
        /*0010*/ 	.byte	0x02, 0x03, 0x00, 0x00, 0x02, 0x06, 0x01, 0x00, 0x04, 0x0b, 0x08, 0x00, 0x09, 0x00, 0x00, 0x00
        /*0020*/ 	.byte	0x00, 0x00, 0x00, 0x00


//--------------------- .nv.info._Z24SimpleSumReductionKernelPiS_ --------------------------
	.section	.nv.info._Z24SimpleSumReductionKernelPiS_,"",@"SHT_CUDA_INFO"
	.sectionflags	@""
	.align	4


	//----- nvinfo : EIATTR_CUDA_API_VERSION
	.align		4
        /*0000*/ 	.byte	0x04, 0x37
        /*0002*/ 	.short	(.L_8 - .L_7)
.L_7:
        /*0004*/ 	.word	0x00000082


	//----- nvinfo : EIATTR_KPARAM_INFO
	.align		4
.L_8:
        /*0008*/ 	.byte	0x04, 0x17
        /*000a*/ 	.short	(.L_10 - .L_9)
.L_9:
        /*000c*/ 	.word	0x00000000
        /*0010*/ 	.short	0x0001
        /*0012*/ 	.short	0x0008
        /*0014*/ 	.byte	0x00, 0xf5, 0x21, 0x00


	//----- nvinfo : EIATTR_KPARAM_INFO
	.align		4
.L_10:
        /*0018*/ 	.byte	0x04, 0x17
        /*001a*/ 	.short	(.L_12 - .L_11)
.L_11:
        /*001c*/ 	.word	0x00000000
        /*0020*/ 	.short	0x0000
        /*0022*/ 	.short	0x0000
        /*0024*/ 	.byte	0x00, 0xf5, 0x21, 0x00


	//----- nvinfo : EIATTR_SPARSE_MMA_MASK
	.align		4
.L_12:
        /*0028*/ 	.byte	0x03, 0x50
        /*002a*/ 	.short	0x0000


	//----- nvinfo : EIATTR_MAXREG_COUNT
	.align		4
        /*002c*/ 	.byte	0x03, 0x1b
        /*002e*/ 	.short	0x00ff


	//----- nvinfo : EIATTR_NUM_BARRIERS
	.align		4
        /*0030*/ 	.byte	0x02, 0x4c
        /*0032*/ 	.byte	0x01
	.zero		1


	//----- nvinfo : EIATTR_EXTERNS
	.align		4
        /*0034*/ 	.byte	0x04, 0x0f
        /*0036*/ 	.short	(.L_14 - .L_13)


	//   ....[0]....
	.align		4
.L_13:
        /*0038*/ 	.word	index@(vprintf)


	//----- nvinfo : EIATTR_MERCURY_ISA_VERSION
	.align		4
.L_14:
        /*003c*/ 	.byte	0x03, 0x5f
        /*003e*/ 	.short	0x0101


	//----- nvinfo : EIATTR_VRC_CTA_INIT_COUNT
	.align		4
        /*0040*/ 	.byte	0x02, 0x4a
	.zero		1
	.zero		1


	//----- nvinfo : EIATTR_SYSCALL_OFFSETS
	.align		4
        /*0044*/ 	.byte	0x04, 0x46
        /*0046*/ 	.short	(.L_16 - .L_15)


	//   ....[0]....
.L_15:
        /*0048*/ 	.word	0x00000280


	//----- nvinfo : EIATTR_EXIT_INSTR_OFFSETS
	.align		4
.L_16:
        /*004c*/ 	.byte	0x04, 0x1c
        /*004e*/ 	.short	(.L_18 - .L_17)


	//   ....[0]....
.L_17:
        /*0050*/ 	.word	0x000001c0


	//   ....[1]....
        /*0054*/ 	.word	0x00000290


	//----- nvinfo : EIATTR_CRS_STACK_SIZE
	.align		4
.L_18:
        /*0058*/ 	.byte	0x04, 0x1e
        /*005a*/ 	.short	(.L_20 - .L_19)
.L_19:
        /*005c*/ 	.word	0x00000000


	//----- nvinfo : EIATTR_CBANK_PARAM_SIZE
	.align		4
.L_20:
        /*0060*/ 	.byte	0x03, 0x19
        /*0062*/ 	.short	0x0010


	//----- nvinfo : EIATTR_PARAM_CBANK
	.align		4
        /*0064*/ 	.byte	0x04, 0x0a
        /*0066*/ 	.short	(.L_22 - .L_21)
	.align		4
.L_21:
        /*0068*/ 	.word	index@(.nv.constant0._Z24SimpleSumReductionKernelPiS_)
        /*006c*/ 	.short	0x0380
        /*006e*/ 	.short	0x0010


	//----- nvinfo : EIATTR_SW_WAR
	.align		4
.L_22:
        /*0070*/ 	.byte	0x04, 0x36
        /*0072*/ 	.short	(.L_24 - .L_23)
.L_23:
        /*0074*/ 	.word	0x00000008
.L_24:


//--------------------- .nv.callgraph             --------------------------
	.section	.nv.callgraph,"",@"SHT_CUDA_CALLGRAPH"
	.align	4
	.sectionentsize	8
	.align		4
        /*0000*/ 	.word	0x00000000
	.align		4
        /*0004*/ 	.word	0xffffffff
	.align		4
        /*0008*/ 	.word	index@(_Z24SimpleSumReductionKernelPiS_)
	.align		4
        /*000c*/ 	.word	index@(vprintf)
	.align		4
        /*0010*/ 	.word	0x00000000
	.align		4
        /*0014*/ 	.word	0xfffffffe
	.align		4
        /*0018*/ 	.word	0x00000000
	.align		4
        /*001c*/ 	.word	0xfffffffd
	.align		4
        /*0020*/ 	.word	0x00000000
	.align		4
        /*0024*/ 	.word	0xfffffffc


//--------------------- .nv.constant4             --------------------------
	.section	.nv.constant4,"a",@progbits
	.align	8
	.align		8
.nv.constant4:
        /*0000*/ 	.dword	vprintf
	.align		8
        /*0008*/ 	.dword	$str


//--------------------- .text._Z24SimpleSumReductionKernelPiS_ --------------------------
	.section	.text._Z24SimpleSumReductionKernelPiS_,"ax",@progbits
	.align	128
        .global         _Z24SimpleSumReductionKernelPiS_
        .type           _Z24SimpleSumReductionKernelPiS_,@function
        .size           _Z24SimpleSumReductionKernelPiS_,(.L_x_5 - _Z24SimpleSumReductionKernelPiS_)
        .other          _Z24SimpleSumReductionKernelPiS_,@"STO_CUDA_ENTRY STV_DEFAULT"
_Z24SimpleSumReductionKernelPiS_:
.text._Z24SimpleSumReductionKernelPiS_:
[----:B------:R-:W0:Y:S01]  /*0000*/  LDC R1, c[0x0][0x37c] ;  /* 0x0000df00ff017b82 */ /* 0x000e220000000800 */
[----:B------:R-:W1:Y:S07]  /*0010*/  S2R R13, SR_TID.X ;  /* 0x00000000000d7919 */ /* 0x000e6e0000002100 */
[----:B------:R-:W2:Y:S01]  /*0020*/  LDC.64 R2, c[0x0][0x380] ;  /* 0x0000e000ff027b82 */ /* 0x000ea20000000a00 */
[----:B------:R-:W3:Y:S01]  /*0030*/  LDCU UR6, c[0x0][0x2f8] ;  /* 0x00005f00ff0677ac */ /* 0x000ee20008000800 */
[----:B0-----:R-:W-:-:S02]  /*0040*/  VIADD R1, R1, 0xfffffff8 ;  /* 0xfffffff801017836 */ /* 0x001fc40000000000 */
[----:B------:R-:W-:Y:S01]  /*0050*/  HFMA2 R9, -RZ, RZ, 0, 5.9604644775390625e-08 ;  /* 0x00000001ff097431 */ /* 0x000fe200000001ff */
[----:B------:R-:W0:Y:S01]  /*0060*/  LDCU UR7, c[0x0][0x2fc] ;  /* 0x00005f80ff0777ac */ /* 0x000e220008000800 */
[----:B------:R-:W4:Y:S01]  /*0070*/  LDCU.64 UR4, c[0x0][0x358] ;  /* 0x00006b00ff0477ac */ /* 0x000f220008000a00 */
[----:B------:R-:W1:Y:S01]  /*0080*/  LDCU UR8, c[0x0][0x360] ;  /* 0x00006c00ff0877ac */ /* 0x000e620008000800 */
[----:B---3--:R-:W-:-:S05]  /*0090*/  IADD3 R6, P0, PT, R1, UR6, RZ ;  /* 0x0000000601067c10 */ /* 0x008fca000ff1e0ff */
[----:B0-----:R-:W-:Y:S02]  /*00a0*/  IMAD.X R7, RZ, RZ, UR7, P0 ;  /* 0x00000007ff077e24 */ /* 0x001fe400080e06ff */
[----:B-1----:R-:W-:-:S04]  /*00b0*/  IMAD.SHL.U32 R5, R13, 0x2, RZ ;  /* 0x000000020d057824 */ /* 0x002fc800078e00ff */
[----:B--2-4-:R-:W-:-:S07]  /*00c0*/  IMAD.WIDE.U32 R2, R5, 0x4, R2 ;  /* 0x0000000405027825 */ /* 0x014fce00078e0002 */
.L_x_2:
[----:B------:R-:W-:Y:S01]  /*00d0*/  IADD3 R0, PT, PT, R9, -0x1, RZ ;  /* 0xffffffff09007810 */ /* 0x000fe20007ffe0ff */
[----:B------:R-:W-:Y:S03]  /*00e0*/  BSSY.RECONVERGENT B0, `(.L_x_0) ;  /* 0x0000008000007945 */ /* 0x000fe60003800200 */
[----:B------:R-:W-:-:S13]  /*00f0*/  LOP3.LUT P0, RZ, R0, R13, RZ, 0xc0, !PT ;  /* 0x0000000d00ff7212 */ /* 0x000fda000780c0ff */
[----:B0-----:R-:W-:Y:S05]  /*0100*/  @P0 BRA `(.L_x_1) ;  /* 0x0000000000140947 */ /* 0x001fea0003800000 */
[----:B------:R-:W-:Y:S01]  /*0110*/  IMAD.WIDE R4, R9, 0x4, R2 ;  /* 0x0000000409047825 */ /* 0x000fe200078e0202 */
[----:B------:R-:W2:Y:S05]  /*0120*/  LDG.E R11, desc[UR4][R2.64] ;  /* 0x00000004020b7981 */ /* 0x000eaa000c1e1900 */
[----:B------:R-:W2:Y:S02]  /*0130*/  LDG.E R4, desc[UR4][R4.64] ;  /* 0x0000000404047981 */ /* 0x000ea4000c1e1900 */
[----:B--2---:R-:W-:-:S05]  /*0140*/  IMAD.IADD R11, R4, 0x1, R11 ;  /* 0x00000001040b7824 */ /* 0x004fca00078e020b */
[----:B------:R0:W-:Y:S02]  /*0150*/  STG.E desc[UR4][R2.64], R11 ;  /* 0x0000000b02007986 */ /* 0x0001e4000c101904 */
.L_x_1:
[----:B------:R-:W-:Y:S05]  /*0160*/  BSYNC.RECONVERGENT B0 ;  /* 0x0000000000007941 */ /* 0x000fea0003800200 */
.L_x_0:
[----:B------:R-:W-:Y:S01]  /*0170*/  SHF.L.U32 R9, R9, 0x1, RZ ;  /* 0x0000000109097819 */ /* 0x000fe200000006ff */
[----:B------:R-:W-:Y:S03]  /*0180*/  BAR.SYNC.DEFER_BLOCKING 0x0 ;  /* 0x0000000000007b1d */ /* 0x000fe60000010000 */
[----:B------:R-:W-:-:S13]  /*0190*/  ISETP.GT.U32.AND P0, PT, R9, UR8, PT ;  /* 0x0000000809007c0c */ /* 0x000fda000bf04070 */
[----:B------:R-:W-:Y:S05]  /*01a0*/  @!P0 BRA `(.L_x_2) ;  /* 0xfffffffc00c88947 */ /* 0x000fea000383ffff */
[----:B------:R-:W-:-:S13]  /*01b0*/  ISETP.NE.AND P0, PT, R13, RZ, PT ;  /* 0x000000ff0d00720c */ /* 0x000fda0003f05270 */
[----:B------:R-:W-:Y:S05]  /*01c0*/  @P0 EXIT ;  /* 0x000000000000094d */ /* 0x000fea0003800000 */
[----:B0-----:R-:W0:Y:S08]  /*01d0*/  LDC.64 R2, c[0x0][0x380] ;  /* 0x0000e000ff027b82 */ /* 0x001e300000000a00 */
[----:B------:R-:W1:Y:S01]  /*01e0*/  LDC.64 R8, c[0x0][0x388] ;  /* 0x0000e200ff087b82 */ /* 0x000e620000000a00 */
[----:B------:R-:W-:Y:S01]  /*01f0*/  MOV R0, 0x0 ;  /* 0x0000000000007802 */ /* 0x000fe20000000f00 */
[----:B------:R-:W2:Y:S01]  /*0200*/  LDCU.64 UR6, c[0x4][0x8] ;  /* 0x01000100ff0677ac */ /* 0x000ea20008000a00 */
[----:B0-----:R-:W3:Y:S05]  /*0210*/  LDG.E R2, desc[UR4][R2.64] ;  /* 0x0000000402027981 */ /* 0x001eea000c1e1900 */
[----:B------:R0:W4:Y:S01]  /*0220*/  LDC.64 R10, c[0x4][R0] ;  /* 0x01000000000a7b82 */ /* 0x0001220000000a00 */
[----:B--2---:R-:W-:Y:S01]  /*0230*/  IMAD.U32 R4, RZ, RZ, UR6 ;  /* 0x00000006ff047e24 */ /* 0x004fe2000f8e00ff */
[----:B------:R-:W-:Y:S01]  /*0240*/  MOV R5, UR7 ;  /* 0x0000000700057c02 */ /* 0x000fe20008000f00 */
[----:B---3--:R0:W-:Y:S04]  /*0250*/  STL [R1], R2 ;  /* 0x0000000201007387 */ /* 0x0081e80000100800 */
[----:B-1--4-:R0:W-:Y:S02]  /*0260*/  STG.E desc[UR4][R8.64], R2 ;  /* 0x0000000208007986 */ /* 0x0121e4000c101904 */
[----:B------:R-:W-:-:S07]  /*0270*/  LEPC R20, `(.L_x_3) ;  /* 0x000000001014794e */ /* 0x000fce0000000000 */
[----:B0-----:R-:W-:Y:S05]  /*0280*/  CALL.ABS.NOINC R10 ;  /* 0x000000000a007343 */ /* 0x001fea0003c00000 */
.L_x_3:
[----:B------:R-:W-:Y:S05]  /*0290*/  EXIT ;  /* 0x000000000000794d */ /* 0x000fea0003800000 */
.L_x_4:
[----:B------:R-:W-:-:S00]  /*02a0*/  BRA `(.L_x_4) ;  /* 0xfffffffc00fc7947 */ /* 0x000fc0000383ffff */
[----:B------:R-:W-:-:S00]  /*02b0*/  NOP ;  /* 0x0000000000007918 */ /* 0x000fc00000000000 */
        /* <DEDUP_REMOVED lines=12> */
.L_x_5:


//--------------------- .nv.global.init           --------------------------
	.section	.nv.global.init,"aw",@progbits
.nv.global.init:
	.type		$str,@object
	.size		$str,(.L_0 - $str)
$str:
        /*0000*/ 	.byte	0x4f, 0x75, 0x74, 0x70, 0x75, 0x74, 0x3a, 0x20, 0x25, 0x64, 0x20, 0x0a, 0x00
.L_0:


//--------------------- .nv.shared.reserved.0     --------------------------
	.section	.nv.shared.reserved.0,"aw",@nobits
	.weak		__nv_reservedSMEM_offset_0_alias
	.size		__nv_reservedSMEM_offset_0_alias, 0, 64
	.other		__nv_reservedSMEM_offset_0_alias,@"STO_CUDA_RESERVED_SHARED STV_DEFAULT"
__nv_reservedSMEM_offset_0_alias:
	.zero		0
	.zero		64


//--------------------- .nv.constant0._Z24SimpleSumReductionKernelPiS_ --------------------------
	.section	.nv.constant0._Z24SimpleSumReductionKernelPiS_,"a",@progbits
	.sectionflags	@""
	.align	4
.nv.constant0._Z24SimpleSumReductionKernelPiS_:
	.zero		912


//--------------------- SYMBOLS --------------------------

	.type		.nv.reservedSmem.offset0,@object
	.size		.nv.reservedSmem.offset0,0x4
	.type		vprintf,@function
